//
// Generated by NVIDIA NVVM Compiler
//
// Compiler Build ID: CL-36424714
// Cuda compilation tools, release 13.0, V13.0.88
// Based on NVVM 20.0.0
//

.version 9.0
.target sm_100
.address_size 64

	// .globl	default_function_kernel

.visible .entry default_function_kernel(
	.param .u64 .ptr .align 1 default_function_kernel_param_0,
	.param .u64 .ptr .align 1 default_function_kernel_param_1
)
.maxntid 35
{
	.reg .b32 	%r<4>;
	.reg .b32 	%f<3>;
	.reg .b64 	%rd<8>;

	ld.param.u64 	%rd1, [default_function_kernel_param_0];
	ld.param.u64 	%rd2, [default_function_kernel_param_1];
	cvta.to.global.u64 	%rd3, %rd1;
	cvta.to.global.u64 	%rd4, %rd2;
	mov.u32 	%r1, %ctaid.x;
	mov.u32 	%r2, %tid.x;
	mad.lo.s32 	%r3, %r1, 35, %r2;
	mul.wide.u32 	%rd5, %r3, 4;
	add.s64 	%rd6, %rd4, %rd5;
	ld.global.nc.f32 	%f1, [%rd6];
	cvt.rmi.f32.f32 	%f2, %f1;
	add.s64 	%rd7, %rd3, %rd5;
	st.global.f32 	[%rd7], %f2;
	ret;

}


// ===== COMPILED SASS (sm_100) =====

	.target	sm_100

	.elftype	@"ET_EXEC"


//--------------------- .note.nv.tkinfo           --------------------------
	.section	.note.nv.tkinfo,"",@"SHT_NOTE"
	.sectionflags	@"SHF_NOTE_NV_TKINFO"
	.tkinfo
        /*0018*/ 	.word	0x00000002
        /*0030*/ 	.string	""
        /*0030*/ 	.string	"ptxas"
        /*0030*/ 	.string	"Cuda compilation tools, release 13.0, V13.0.88"
        /*0030*/ 	.string	"Build cuda_13.0.r13.0/compiler.36424714_0"
        /*0030*/ 	.string	"-arch sm_100 -m 64 "



//--------------------- .note.nv.cuinfo           --------------------------
	.section	.note.nv.cuinfo,"",@"SHT_NOTE"
	.sectionflags	@"SHF_NOTE_NV_CUINFO"
        /*0018*/ 	.short	0x0002
        /*001a*/ 	.short	0x0064
        /*001c*/ 	.short	0x0082
	.zero		2


//--------------------- .nv.info                  --------------------------
	.section	.nv.info,"",@"SHT_CUDA_INFO"
	.align	4


	//----- nvinfo : EIATTR_REGCOUNT
	.align		4
        /*0000*/ 	.byte	0x04, 0x2f
        /*0002*/ 	.short	(.L_1 - .L_0)
	.align		4
.L_0:
        /*0004*/ 	.word	index@(default_function_kernel)
        /*0008*/ 	.word	0x0000000c


	//----- nvinfo : EIATTR_FRAME_SIZE
	.align		4
.L_1:
        /*000c*/ 	.byte	0x04, 0x11
        /*000e*/ 	.short	(.L_3 - .L_2)
	.align		4
.L_2:
        /*0010*/ 	.word	index@(default_function_kernel)
        /*0014*/ 	.word	0x00000000


	//----- nvinfo : EIATTR_MIN_STACK_SIZE
	.align		4
.L_3:
        /*0018*/ 	.byte	0x04, 0x12
        /*001a*/ 	.short	(.L_5 - .L_4)
	.align		4
.L_4:
        /*001c*/ 	.word	index@(default_function_kernel)
        /*0020*/ 	.word	0x00000000
.L_5:


//--------------------- .nv.compat                --------------------------
	.section	.nv.compat,"",@"SHT_CUDA_COMPAT_INFO"
	.align	4
        /*0000*/ 	.byte	0x02, 0x09, 0x00, 0x00, 0x02, 0x02, 0x01, 0x00, 0x02, 0x05, 0x05, 0x00, 0x03, 0x07, 0x01, 0x01
        /*0010*/ 	.byte	0x02, 0x03, 0x00, 0x00, 0x02, 0x06, 0x01, 0x00, 0x04, 0x0b, 0x08, 0x00, 0x09, 0x00, 0x00, 0x00
        /*0020*/ 	.byte	0x00, 0x00, 0x00, 0x00


//--------------------- .nv.info.default_function_kernel --------------------------
	.section	.nv.info.default_function_kernel,"",@"SHT_CUDA_INFO"
	.sectionflags	@""
	.align	4


	//----- nvinfo : EIATTR_CUDA_API_VERSION
	.align		4
        /*0000*/ 	.byte	0x04, 0x37
        /*0002*/ 	.short	(.L_7 - .L_6)
.L_6:
        /*0004*/ 	.word	0x00000082


	//----- nvinfo : EIATTR_KPARAM_INFO
	.align		4
.L_7:
        /*0008*/ 	.byte	0x04, 0x17
        /*000a*/ 	.short	(.L_9 - .L_8)
.L_8:
        /*000c*/ 	.word	0x00000000
        /*0010*/ 	.short	0x0001
        /*0012*/ 	.short	0x0008
        /*0014*/ 	.byte	0x00, 0xf5, 0x21, 0x00


	//----- nvinfo : EIATTR_KPARAM_INFO
	.align		4
.L_9:
        /*0018*/ 	.byte	0x04, 0x17
        /*001a*/ 	.short	(.L_11 - .L_10)
.L_10:
        /*001c*/ 	.word	0x00000000
        /*0020*/ 	.short	0x0000
        /*0022*/ 	.short	0x0000
        /*0024*/ 	.byte	0x00, 0xf5, 0x21, 0x00


	//----- nvinfo : EIATTR_SPARSE_MMA_MASK
	.align		4
.L_11:
        /*0028*/ 	.byte	0x03, 0x50
        /*002a*/ 	.short	0x0000


	//----- nvinfo : EIATTR_MAXREG_COUNT
	.align		4
        /*002c*/ 	.byte	0x03, 0x1b
        /*002e*/ 	.short	0x00ff


	//----- nvinfo : EIATTR_MERCURY_ISA_VERSION
	.align		4
        /*0030*/ 	.byte	0x03, 0x5f
        /*0032*/ 	.short	0x0101


	//----- nvinfo : EIATTR_VRC_CTA_INIT_COUNT
	.align		4
        /*0034*/ 	.byte	0x02, 0x4a
	.zero		1
	.zero		1


	//----- nvinfo : EIATTR_EXIT_INSTR_OFFSETS
	.align		4
        /*0038*/ 	.byte	0x04, 0x1c
        /*003a*/ 	.short	(.L_13 - .L_12)


	//   ....[0]....
.L_12:
        /*003c*/ 	.word	0x000000c0


	//----- nvinfo : EIATTR_MAX_THREADS
	.align		4
.L_13:
        /*0040*/ 	.byte	0x04, 0x05
        /*0042*/ 	.short	(.L_15 - .L_14)
.L_14:
        /*0044*/ 	.word	0x00000023
        /*0048*/ 	.word	0x00000001
        /*004c*/ 	.word	0x00000001


	//----- nvinfo : EIATTR_CBANK_PARAM_SIZE
	.align		4
.L_15:
        /*0050*/ 	.byte	0x03, 0x19
        /*0052*/ 	.short	0x0010


	//----- nvinfo : EIATTR_PARAM_CBANK
	.align		4
        /*0054*/ 	.byte	0x04, 0x0a
        /*0056*/ 	.short	(.L_17 - .L_16)
	.align		4
.L_16:
        /*0058*/ 	.word	index@(.nv.constant0.default_function_kernel)
        /*005c*/ 	.short	0x0380
        /*005e*/ 	.short	0x0010


	//----- nvinfo : EIATTR_SW_WAR
	.align		4
.L_17:
        /*0060*/ 	.byte	0x04, 0x36
        /*0062*/ 	.short	(.L_19 - .L_18)
.L_18:
        /*0064*/ 	.word	0x00000008
.L_19:


//--------------------- .nv.callgraph             --------------------------
	.section	.nv.callgraph,"",@"SHT_CUDA_CALLGRAPH"
	.align	4
	.sectionentsize	8
	.align		4
        /*0000*/ 	.word	0x00000000
	.align		4
        /*0004*/ 	.word	0xffffffff
	.align		4
        /*0008*/ 	.word	0x00000000
	.align		4
        /*000c*/ 	.word	0xfffffffe
	.align		4
        /*0010*/ 	.word	0x00000000
	.align		4
        /*0014*/ 	.word	0xfffffffd
	.align		4
        /*0018*/ 	.word	0x00000000
	.align		4
        /*001c*/ 	.word	0xfffffffc


//--------------------- .text.default_function_kernel --------------------------
	.section	.text.default_function_kernel,"ax",@progbits
	.align	128
        .global         default_function_kernel
        .type           default_function_kernel,@function
        .size           default_function_kernel,(.L_x_1 - default_function_kernel)
        .other          default_function_kernel,@"STO_CUDA_ENTRY STV_DEFAULT"
default_function_kernel:
.text.default_function_kernel:
[----:B------:R-:W-:Y:S01]  /*0000*/  LDC R1, c[0x0][0x37c] ;  /* 0x0000df00ff017b82 */ /* 0x000fe20000000800 */
[----:B------:R-:W0:Y:S07]  /*0010*/  S2R R7, SR_CTAID.X ;  /* 0x0000000000077919 */ /* 0x000e2e0000002500 */
[----:B------:R-:W1:Y:S01]  /*0020*/  LDC.64 R2, c[0x0][0x388] ;  /* 0x0000e200ff027b82 */ /* 0x000e620000000a00 */
[----:B------:R-:W2:Y:S01]  /*0030*/  LDCU.64 UR4, c[0x0][0x358] ;  /* 0x00006b00ff0477ac */ /* 0x000ea20008000a00 */
[----:B------:R-:W0:Y:S06]  /*0040*/  S2R R0, SR_TID.X ;  /* 0x0000000000007919 */ /* 0x000e2c0000002100 */
[----:B------:R-:W3:Y:S01]  /*0050*/  LDC.64 R4, c[0x0][0x380] ;  /* 0x0000e000ff047b82 */ /* 0x000ee20000000a00 */
[----:B0-----:R-:W-:-:S04]  /*0060*/  IMAD R7, R7, 0x23, R0 ;  /* 0x0000002307077824 */ /* 0x001fc800078e0200 */
[----:B-1----:R-:W-:-:S06]  /*0070*/  IMAD.WIDE.U32 R2, R7, 0x4, R2 ;  /* 0x0000000407027825 */ /* 0x002fcc00078e0002 */
[----:B--2---:R-:W2:Y:S01]  /*0080*/  LDG.E.CONSTANT R2, desc[UR4][R2.64] ;  /* 0x0000000402027981 */ /* 0x004ea2000c1e9900 */
[----:B---3--:R-:W-:Y:S01]  /*0090*/  IMAD.WIDE.U32 R4, R7, 0x4, R4 ;  /* 0x0000000407047825 */ /* 0x008fe200078e0004 */
[----:B--2---:R-:W0:Y:S04]  /*00a0*/  FRND.FLOOR R9, R2 ;  /* 0x0000000200097307 */ /* 0x004e280000205000 */
[----:B0-----:R-:W-:Y:S01]  /*00b0*/  STG.E desc[UR4][R4.64], R9 ;  /* 0x0000000904007986 */ /* 0x001fe2000c101904 */
[----:B------:R-:W-:Y:S05]  /*00c0*/  EXIT ;  /* 0x000000000000794d */ /* 0x000fea0003800000 */
.L_x_0:
[----:B------:R-:W-:-:S00]  /*00d0*/  BRA `(.L_x_0) ;  /* 0xfffffffc00fc7947 */ /* 0x000fc0000383ffff */
[----:B------:R-:W-:-:S00]  /*00e0*/  NOP ;  /* 0x0000000000007918 */ /* 0x000fc00000000000 */
        /* <DEDUP_REMOVED lines=9> */
.L_x_1:


//--------------------- .nv.shared.reserved.0     --------------------------
	.section	.nv.shared.reserved.0,"aw",@nobits
	.weak		__nv_reservedSMEM_offset_0_alias
	.size		__nv_reservedSMEM_offset_0_alias, 0, 64
	.other		__nv_reservedSMEM_offset_0_alias,@"STO_CUDA_RESERVED_SHARED STV_DEFAULT"
__nv_reservedSMEM_offset_0_alias:
	.zero		0
	.zero		64


//--------------------- .nv.constant0.default_function_kernel --------------------------
	.section	.nv.constant0.default_function_kernel,"a",@progbits
	.sectionflags	@""
	.align	4
.nv.constant0.default_function_kernel:
	.zero		912


//--------------------- SYMBOLS --------------------------

	.type		.nv.reservedSmem.offset0,@object
	.size		.nv.reservedSmem.offset0,0x4
